	.headerflags	@"EF_CUDA_TEXMODE_UNIFIED EF_CUDA_64BIT_ADDRESS EF_CUDA_ACCELERATORS EF_CUDA_SM90 EF_CUDA_VIRTUAL_SM(EF_CUDA_SM90)"
	.elftype	@"ET_EXEC"


//--------------------- .nv.info                  --------------------------
	.section	.nv.info,"",@"SHT_CUDA_INFO"
	.align	4


	//----- nvinfo : EIATTR_REGCOUNT
	.align		4
        /*0000*/ 	.byte	0x04, 0x2f
        /*0002*/ 	.short	(.L_3 - .L_2)
	.align		4
.L_2:
        /*0004*/ 	.word	index@(triton_red_fused__weight_norm_interface_10)
        /*0008*/ 	.word	0x0000001f


	//----- nvinfo : EIATTR_MIN_STACK_SIZE
	.align		4
.L_3:
        /*000c*/ 	.byte	0x04, 0x12
        /*000e*/ 	.short	(.L_5 - .L_4)
	.align		4
.L_4:
        /*0010*/ 	.word	index@(triton_red_fused__weight_norm_interface_10)
        /*0014*/ 	.word	0x00000000


	//----- nvinfo : EIATTR_FRAME_SIZE
	.align		4
.L_5:
        /*0018*/ 	.byte	0x04, 0x11
        /*001a*/ 	.short	(.L_7 - .L_6)
	.align		4
.L_6:
        /*001c*/ 	.word	index@(triton_red_fused__weight_norm_interface_10)
        /*0020*/ 	.word	0x00000000


	//----- nvinfo : EIATTR_MIN_STACK_SIZE
	.align		4
.L_7:
        /*0024*/ 	.byte	0x04, 0x12
        /*0026*/ 	.short	(.L_9 - .L_8)
	.align		4
.L_8:
        /*0028*/ 	.word	index@(triton_red_fused__weight_norm_interface_10)
        /*002c*/ 	.word	0x00000000
.L_9:


//--------------------- .nv.info.triton_red_fused__weight_norm_interface_10 --------------------------
	.section	.nv.info.triton_red_fused__weight_norm_interface_10,"",@"SHT_CUDA_INFO"
	.sectionflags	@""
	.align	4


	//----- nvinfo : EIATTR_CUDA_API_VERSION
	.align		4
        /*0000*/ 	.byte	0x04, 0x37
        /*0002*/ 	.short	(.L_11 - .L_10)
.L_10:
        /*0004*/ 	.word	0x0000007c


	//----- nvinfo : EIATTR_KPARAM_INFO
	.align		4
.L_11:
        /*0008*/ 	.byte	0x04, 0x17
        /*000a*/ 	.short	(.L_13 - .L_12)
.L_12:
        /*000c*/ 	.word	0x00000000
        /*0010*/ 	.short	0x0005
        /*0012*/ 	.short	0x0024
        /*0014*/ 	.byte	0x00, 0xf0, 0x11, 0x00


	//----- nvinfo : EIATTR_KPARAM_INFO
	.align		4
.L_13:
        /*0018*/ 	.byte	0x04, 0x17
        /*001a*/ 	.short	(.L_15 - .L_14)
.L_14:
        /*001c*/ 	.word	0x00000000
        /*0020*/ 	.short	0x0004
        /*0022*/ 	.short	0x0020
        /*0024*/ 	.byte	0x00, 0xf0, 0x11, 0x00


	//----- nvinfo : EIATTR_KPARAM_INFO
	.align		4
.L_15:
        /*0028*/ 	.byte	0x04, 0x17
        /*002a*/ 	.short	(.L_17 - .L_16)
.L_16:
        /*002c*/ 	.word	0x00000000
        /*0030*/ 	.short	0x0003
        /*0032*/ 	.short	0x0018
        /*0034*/ 	.byte	0x00, 0xf4, 0x21, 0x00


	//----- nvinfo : EIATTR_KPARAM_INFO
	.align		4
.L_17:
        /*0038*/ 	.byte	0x04, 0x17
        /*003a*/ 	.short	(.L_19 - .L_18)
.L_18:
        /*003c*/ 	.word	0x00000000
        /*0040*/ 	.short	0x0002
        /*0042*/ 	.short	0x0010
        /*0044*/ 	.byte	0x00, 0xf4, 0x21, 0x00


	//----- nvinfo : EIATTR_KPARAM_INFO
	.align		4
.L_19:
        /*0048*/ 	.byte	0x04, 0x17
        /*004a*/ 	.short	(.L_21 - .L_20)
.L_20:
        /*004c*/ 	.word	0x00000000
        /*0050*/ 	.short	0x0001
        /*0052*/ 	.short	0x0008
        /*0054*/ 	.byte	0x00, 0xf4, 0x21, 0x00


	//----- nvinfo : EIATTR_KPARAM_INFO
	.align		4
.L_21:
        /*0058*/ 	.byte	0x04, 0x17
        /*005a*/ 	.short	(.L_23 - .L_22)
.L_22:
        /*005c*/ 	.word	0x00000000
        /*0060*/ 	.short	0x0000
        /*0062*/ 	.short	0x0000
        /*0064*/ 	.byte	0x00, 0xf4, 0x21, 0x00


	//----- nvinfo : EIATTR_SPARSE_MMA_MASK
	.align		4
.L_23:
        /*0068*/ 	.byte	0x03, 0x50
        /*006a*/ 	.short	0x0000


	//----- nvinfo : EIATTR_MAXREG_COUNT
	.align		4
        /*006c*/ 	.byte	0x03, 0x1b
        /*006e*/ 	.short	0x0080


	//----- nvinfo : EIATTR_COOP_GROUP_MASK_REGIDS
	.align		4
        /*0070*/ 	.byte	0x04, 0x29
        /*0072*/ 	.short	(.L_25 - .L_24)


	//   ....[0]....
.L_24:
        /*0074*/ 	.word	0xffffffff


	//   ....[1]....
        /*0078*/ 	.word	0xffffffff


	//   ....[2]....
        /*007c*/ 	.word	0xffffffff


	//   ....[3]....
        /*0080*/ 	.word	0xffffffff


	//   ....[4]....
        /*0084*/ 	.word	0xffffffff


	//   ....[5]....
        /*0088*/ 	.word	0xffffffff


	//   ....[6]....
        /*008c*/ 	.word	0xffffffff


	//   ....[7]....
        /*0090*/ 	.word	0xffffffff


	//   ....[8]....
        /*0094*/ 	.word	0xffffffff


	//----- nvinfo : EIATTR_COOP_GROUP_INSTR_OFFSETS
	.align		4
.L_25:
        /*0098*/ 	.byte	0x04, 0x28
        /*009a*/ 	.short	(.L_27 - .L_26)


	//   ....[0]....
.L_26:
        /*009c*/ 	.word	0x00000350


	//   ....[1]....
        /*00a0*/ 	.word	0x000003f0


	//   ....[2]....
        /*00a4*/ 	.word	0x00000430


	//   ....[3]....
        /*00a8*/ 	.word	0x00000450


	//   ....[4]....
        /*00ac*/ 	.word	0x00000470


	//   ....[5]....
        /*00b0*/ 	.word	0x000004f0


	//   ....[6]....
        /*00b4*/ 	.word	0x00000520


	//   ....[7]....
        /*00b8*/ 	.word	0x00000550


	//   ....[8]....
        /*00bc*/ 	.word	0x00000570


	//----- nvinfo : EIATTR_EXIT_INSTR_OFFSETS
	.align		4
.L_27:
        /*00c0*/ 	.byte	0x04, 0x1c
        /*00c2*/ 	.short	(.L_29 - .L_28)


	//   ....[0]....
.L_28:
        /*00c4*/ 	.word	0x000009d0


	//   ....[1]....
        /*00c8*/ 	.word	0x000009f0


	//----- nvinfo : EIATTR_REQNTID
	.align		4
.L_29:
        /*00cc*/ 	.byte	0x04, 0x10
        /*00ce*/ 	.short	(.L_31 - .L_30)
.L_30:
        /*00d0*/ 	.word	0x00000200
        /*00d4*/ 	.word	0x00000001
        /*00d8*/ 	.word	0x00000001


	//----- nvinfo : EIATTR_CBANK_PARAM_SIZE
	.align		4
.L_31:
        /*00dc*/ 	.byte	0x03, 0x19
        /*00de*/ 	.short	0x0028


	//----- nvinfo : EIATTR_PARAM_CBANK
	.align		4
        /*00e0*/ 	.byte	0x04, 0x0a
        /*00e2*/ 	.short	(.L_33 - .L_32)
	.align		4
.L_32:
        /*00e4*/ 	.word	index@(.nv.constant0.triton_red_fused__weight_norm_interface_10)
        /*00e8*/ 	.short	0x0210
        /*00ea*/ 	.short	0x0028


	//----- nvinfo : EIATTR_SW_WAR
	.align		4
.L_33:
        /*00ec*/ 	.byte	0x04, 0x36
        /*00ee*/ 	.short	(.L_35 - .L_34)
.L_34:
        /*00f0*/ 	.word	0x00000008
.L_35:


//--------------------- .nv.callgraph             --------------------------
	.section	.nv.callgraph,"",@"SHT_CUDA_CALLGRAPH"
	.align	4
	.sectionentsize	8
	.align		4
        /*0000*/ 	.word	0x00000000
	.align		4
        /*0004*/ 	.word	0xffffffff
	.align		4
        /*0008*/ 	.word	0x00000000
	.align		4
        /*000c*/ 	.word	0xfffffffe
	.align		4
        /*0010*/ 	.word	0x00000000
	.align		4
        /*0014*/ 	.word	0xfffffffd
	.align		4
        /*0018*/ 	.word	0x00000000
	.align		4
        /*001c*/ 	.word	0xfffffffc


//--------------------- .nv.constant4             --------------------------
	.section	.nv.constant4,"a",@progbits
	.align	8
	.align		8
.nv.constant4:
        /*0000*/ 	.dword	_$_str
	.align		8
        /*0008*/ 	.dword	_$_str_$_2


//--------------------- .text.triton_red_fused__weight_norm_interface_10 --------------------------
	.section	.text.triton_red_fused__weight_norm_interface_10,"ax",@progbits
	.sectionflags	@"SHF_BARRIERS=1"
	.align	128
        .global         triton_red_fused__weight_norm_interface_10
        .type           triton_red_fused__weight_norm_interface_10,@function
        .size           triton_red_fused__weight_norm_interface_10,(.L_x_3 - triton_red_fused__weight_norm_interface_10)
        .other          triton_red_fused__weight_norm_interface_10,@"STO_CUDA_ENTRY STV_DEFAULT"
triton_red_fused__weight_norm_interface_10:
.text.triton_red_fused__weight_norm_interface_10:
[----:B------:R-:W0:Y:S02]  /*0000*/  LDC R1, c[0x0][0x28] ;  /* 0x00000a00ff017b82 */ /* 0x000e240000000800 */
[----:B------:R-:W1:Y:S01]  /*0010*/  S2R R26, SR_TID.X ;  /* 0x00000000001a7919 */ /* 0x000e620000002100 */
[----:B------:R-:W2:Y:S01]  /*0020*/  LDC.64 R18, c[0x0][0x218] ;  /* 0x00008600ff127b82 */ /* 0x000ea20000000a00 */
[----:B------:R-:W-:Y:S01]  /*0030*/  ULDC.64 UR6, c[0x0][0x208] ;  /* 0x0000820000067ab9 */ /* 0x000fe20000000a00 */
[----:B------:R-:W3:Y:S01]  /*0040*/  S2R R21, SR_CTAID.X ;  /* 0x0000000000157919 */ /* 0x000ee20000002500 */
[----:B-1----:R-:W-:Y:S01]  /*0050*/  IMAD.SHL.U32 R20, R26, 0x4, RZ ;  /* 0x000000041a147824 */ /* 0x002fe200078e00ff */
[----:B------:R-:W-:Y:S02]  /*0060*/  SHF.R.U32.HI R22, RZ, 0x5, R26 ;  /* 0x00000005ff167819 */ /* 0x000fe4000001161a */
[----:B---3--:R-:W-:Y:S02]  /*0070*/  ISETP.GE.AND P1, PT, R21, 0x400, PT ;  /* 0x000004001500780c */ /* 0x008fe40003f26270 */
[----:B------:R-:W-:-:S05]  /*0080*/  LOP3.LUT R16, R20, 0x7fc, RZ, 0xc0, !PT ;  /* 0x000007fc14107812 */ /* 0x000fca00078ec0ff */
[----:B------:R-:W-:-:S04]  /*0090*/  IMAD R0, R21, 0x1400, R16 ;  /* 0x0000140015007824 */ /* 0x000fc800078e0210 */
[----:B--2---:R-:W-:Y:S01]  /*00a0*/  IMAD.WIDE R2, R0, 0x4, R18 ;  /* 0x0000000400027825 */ /* 0x004fe200078e0212 */
[----:B------:R-:W-:Y:S01]  /*00b0*/  SHF.R.S32.HI R17, RZ, 0x1f, R0 ;  /* 0x0000001fff117819 */ /* 0x000fe20000011400 */
[----:B------:R-:W-:Y:S06]  /*00c0*/  @!P1 BRA `(.L_x_0) ;  /* 0x00000000001c9947 */ /* 0x000fec0003800000 */
[----:B------:R-:W-:Y:S01]  /*00d0*/  LOP3.LUT R16, R16, 0x1000, RZ, 0xfc, !PT ;  /* 0x0000100010107812 */ /* 0x000fe200078efcff */
[----:B------:R-:W-:Y:S02]  /*00e0*/  VIADD R24, R0, 0x800 ;  /* 0x0000080000187836 */ /* 0x000fe40000000000 */
[----:B------:R-:W-:Y:S02]  /*00f0*/  IMAD.MOV.U32 R10, RZ, RZ, RZ ;  /* 0x000000ffff0a7224 */ /* 0x000fe400078e00ff */
[----:B------:R-:W-:Y:S01]  /*0100*/  IMAD R8, R21, 0x1400, R16 ;  /* 0x0000140015087824 */ /* 0x000fe200078e0210 */
[----:B------:R-:W-:-:S04]  /*0110*/  SHF.R.S32.HI R25, RZ, 0x1f, R24 ;  /* 0x0000001fff197819 */ /* 0x000fc80000011418 */
[----:B------:R-:W-:Y:S01]  /*0120*/  SHF.R.S32.HI R9, RZ, 0x1f, R8 ;  /* 0x0000001fff097819 */ /* 0x000fe20000011408 */
[----:B------:R-:W-:Y:S06]  /*0130*/  BRA `(.L_x_1) ;  /* 0x0000000000847947 */ /* 0x000fec0003800000 */
.L_x_0:
[----:B------:R-:W-:Y:S01]  /*0140*/  LOP3.LUT R16, R16, 0x1000, RZ, 0xfc, !PT ;  /* 0x0000100010107812 */ /* 0x000fe200078efcff */
[----:B------:R-:W-:Y:S01]  /*0150*/  VIADD R24, R0, 0x800 ;  /* 0x0000080000187836 */ /* 0x000fe20000000000 */
[----:B------:R-:W-:Y:S02]  /*0160*/  CS2R R4, SRZ ;  /* 0x0000000000047805 */ /* 0x000fe4000001ff00 */
[----:B------:R-:W-:Y:S02]  /*0170*/  CS2R R6, SRZ ;  /* 0x0000000000067805 */ /* 0x000fe4000001ff00 */
[----:B------:R-:W-:Y:S01]  /*0180*/  ISETP.GE.U32.AND P0, PT, R16, 0x1400, PT ;  /* 0x000014001000780c */ /* 0x000fe20003f06070 */
[----:B------:R-:W-:Y:S01]  /*0190*/  IMAD.WIDE R8, R24, 0x4, R18 ;  /* 0x0000000418087825 */ /* 0x000fe200078e0212 */
[----:B------:R-:W2:Y:S03]  /*01a0*/  LDG.E.EL.128 R12, desc[UR6][R2.64] ;  /* 0x00000006020c7981 */ /* 0x000ea6000c2e1d00 */
[----:B------:R-:W-:-:S02]  /*01b0*/  IMAD R23, R21, 0x1400, R16 ;  /* 0x0000140015177824 */ /* 0x000fc400078e0210 */
[----:B------:R-:W3:Y:S02]  /*01c0*/  LDG.E.EL.128 R8, desc[UR6][R8.64] ;  /* 0x0000000608087981 */ /* 0x000ee4000c2e1d00 */
[----:B------:R-:W-:-:S05]  /*01d0*/  IMAD.WIDE R18, R23, 0x4, R18 ;  /* 0x0000000417127825 */ /* 0x000fca00078e0212 */
[----:B------:R-:W4:Y:S01]  /*01e0*/  @!P0 LDG.E.EL.128 R4, desc[UR6][R18.64] ;  /* 0x0000000612048981 */ /* 0x000f22000c2e1d00 */
[----:B---3--:R-:W-:Y:S01]  /*01f0*/  FMUL R25, R10, R10 ;  /* 0x0000000a0a197220 */ /* 0x008fe20000400000 */
[----:B------:R-:W-:Y:S01]  /*0200*/  FMUL R10, R11, R11 ;  /* 0x0000000b0b0a7220 */ /* 0x000fe20000400000 */
[----:B------:R-:W-:Y:S01]  /*0210*/  FMUL R28, R9, R9 ;  /* 0x00000009091c7220 */ /* 0x000fe20000400000 */
[----:B------:R-:W-:-:S03]  /*0220*/  FMUL R11, R8, R8 ;  /* 0x00000008080b7220 */ /* 0x000fc60000400000 */
[----:B--2---:R-:W-:Y:S01]  /*0230*/  FFMA R28, R13, R13, R28 ;  /* 0x0000000d0d1c7223 */ /* 0x004fe2000000001c */
[----:B----4-:R-:W-:Y:S01]  /*0240*/  SEL R5, R5, RZ, !P0 ;  /* 0x000000ff05057207 */ /* 0x010fe20004000000 */
[----:B------:R-:W-:Y:S01]  /*0250*/  FFMA R11, R12, R12, R11 ;  /* 0x0000000c0c0b7223 */ /* 0x000fe2000000000b */
[----:B------:R-:W-:Y:S01]  /*0260*/  SEL R4, R4, RZ, !P0 ;  /* 0x000000ff04047207 */ /* 0x000fe20004000000 */
[----:B------:R-:W-:Y:S01]  /*0270*/  FFMA R14, R14, R14, R25 ;  /* 0x0000000e0e0e7223 */ /* 0x000fe20000000019 */
[----:B------:R-:W-:Y:S01]  /*0280*/  SEL R9, R6, RZ, !P0 ;  /* 0x000000ff06097207 */ /* 0x000fe20004000000 */
[----:B------:R-:W-:Y:S02]  /*0290*/  @!P0 FFMA R28, R5, R5, R28 ;  /* 0x00000005051c8223 */ /* 0x000fe4000000001c */
[----:B------:R-:W-:Y:S01]  /*02a0*/  @!P0 FFMA R11, R4, R4, R11 ;  /* 0x00000004040b8223 */ /* 0x000fe2000000000b */
[----:B------:R-:W-:Y:S01]  /*02b0*/  SEL R7, R7, RZ, !P0 ;  /* 0x000000ff07077207 */ /* 0x000fe20004000000 */
[----:B------:R-:W-:Y:S01]  /*02c0*/  FFMA R10, R15, R15, R10 ;  /* 0x0000000f0f0a7223 */ /* 0x000fe2000000000a */
[----:B------:R-:W-:Y:S01]  /*02d0*/  @!P0 FFMA R14, R9, R9, R14 ;  /* 0x00000009090e8223 */ /* 0x000fe2000000000e */
[----:B------:R-:W-:-:S02]  /*02e0*/  FADD R11, R28, R11 ;  /* 0x0000000b1c0b7221 */ /* 0x000fc40000000000 */
[----:B------:R-:W-:Y:S02]  /*02f0*/  @!P0 FFMA R10, R7, R7, R10 ;  /* 0x00000007070a8223 */ /* 0x000fe4000000000a */
[----:B------:R-:W-:Y:S01]  /*0300*/  FADD R11, R14, R11 ;  /* 0x0000000b0e0b7221 */ /* 0x000fe20000000000 */
[----:B------:R-:W-:Y:S01]  /*0310*/  SHF.R.S32.HI R25, RZ, 0x1f, R24 ;  /* 0x0000001fff197819 */ /* 0x000fe20000011418 */
[--C-:B------:R-:W-:Y:S01]  /*0320*/  IMAD.MOV.U32 R8, RZ, RZ, R23.reuse ;  /* 0x000000ffff087224 */ /* 0x100fe200078e0017 */
[----:B------:R-:W-:Y:S01]  /*0330*/  SHF.R.S32.HI R9, RZ, 0x1f, R23 ;  /* 0x0000001fff097819 */ /* 0x000fe20000011417 */
[----:B------:R-:W-:-:S07]  /*0340*/  FADD R10, R10, R11 ;  /* 0x0000000b0a0a7221 */ /* 0x000fce0000000000 */
.L_x_1:
[----:B------:R-:W1:Y:S01]  /*0350*/  SHFL.BFLY PT, R5, R10, 0x10, 0x1f ;  /* 0x0e001f000a057f89 */ /* 0x000e6200000e0000 */
[----:B------:R-:W2:Y:S01]  /*0360*/  S2UR UR5, SR_CgaCtaId ;  /* 0x00000000000579c3 */ /* 0x000ea20000008800 */
[----:B------:R-:W-:Y:S01]  /*0370*/  UMOV UR4, 0x400 ;  /* 0x0000040000047882 */ /* 0x000fe20000000000 */
[----:B------:R-:W-:Y:S01]  /*0380*/  LOP3.LUT P0, RZ, R26, 0x1f, RZ, 0xc0, !PT ;  /* 0x0000001f1aff7812 */ /* 0x000fe2000780c0ff */
[----:B------:R-:W-:Y:S01]  /*0390*/  ULDC.64 UR8, c[0x0][0x218] ;  /* 0x0000860000087ab9 */ /* 0x000fe20000000a00 */
[----:B------:R-:W-:Y:S02]  /*03a0*/  LOP3.LUT R22, R22, 0xf, RZ, 0xc0, !PT ;  /* 0x0000000f16167812 */ /* 0x000fe400078ec0ff */
[----:B------:R-:W-:Y:S02]  /*03b0*/  ISETP.GE.AND P2, PT, R26, 0x10, PT ;  /* 0x000000101a00780c */ /* 0x000fe40003f46270 */
[----:B------:R-:W3:Y:S01]  /*03c0*/  LDC.64 R12, c[0x0][0x220] ;  /* 0x00008800ff0c7b82 */ /* 0x000ee20000000a00 */
[----:B-1----:R-:W-:Y:S01]  /*03d0*/  FADD R5, R5, R10 ;  /* 0x0000000a05057221 */ /* 0x002fe20000000000 */
[----:B--2---:R-:W-:-:S04]  /*03e0*/  UPRMT UR4, UR5, 0x654, UR4 ;  /* 0x0000065405047896 */ /* 0x004fc80008000004 */
[----:B------:R-:W1:Y:S02]  /*03f0*/  SHFL.BFLY PT, R4, R5, 0x8, 0x1f ;  /* 0x0d001f0005047f89 */ /* 0x000e6400000e0000 */
[----:B------:R-:W-:Y:S01]  /*0400*/  LEA R22, R22, UR4, 0x2 ;  /* 0x0000000416167c11 */ /* 0x000fe2000f8e10ff */
[----:B---3--:R-:W-:-:S04]  /*0410*/  IMAD.WIDE R12, R21, 0x4, R12 ;  /* 0x00000004150c7825 */ /* 0x008fc800078e020c */
[----:B-1----:R-:W-:-:S05]  /*0420*/  FADD R4, R5, R4 ;  /* 0x0000000405047221 */ /* 0x002fca0000000000 */
[----:B------:R-:W1:Y:S02]  /*0430*/  SHFL.BFLY PT, R7, R4, 0x4, 0x1f ;  /* 0x0c801f0004077f89 */ /* 0x000e6400000e0000 */
[----:B-1----:R-:W-:-:S05]  /*0440*/  FADD R7, R4, R7 ;  /* 0x0000000704077221 */ /* 0x002fca0000000000 */
[----:B------:R-:W1:Y:S02]  /*0450*/  SHFL.BFLY PT, R6, R7, 0x2, 0x1f ;  /* 0x0c401f0007067f89 */ /* 0x000e6400000e0000 */
[----:B-1----:R-:W-:-:S05]  /*0460*/  FADD R6, R7, R6 ;  /* 0x0000000607067221 */ /* 0x002fca0000000000 */
[----:B------:R-:W1:Y:S02]  /*0470*/  SHFL.BFLY PT, R11, R6, 0x1, 0x1f ;  /* 0x0c201f00060b7f89 */ /* 0x000e6400000e0000 */
[----:B-1----:R-:W-:-:S05]  /*0480*/  FADD R11, R6, R11 ;  /* 0x0000000b060b7221 */ /* 0x002fca0000000000 */
[----:B------:R1:W-:Y:S01]  /*0490*/  @!P0 STS [R22], R11 ;  /* 0x0000000b16008388 */ /* 0x0003e20000000800 */
[----:B------:R-:W-:Y:S01]  /*04a0*/  BAR.SYNC.DEFER_BLOCKING 0x0 ;  /* 0x0000000000007b1d */ /* 0x000fe20000010000 */
[----:B------:R-:W-:-:S04]  /*04b0*/  LOP3.LUT P0, RZ, R26, 0xf, RZ, 0xc0, !PT ;  /* 0x0000000f1aff7812 */ /* 0x000fc8000780c0ff */
[----:B------:R-:W-:Y:S01]  /*04c0*/  ISETP.LT.AND P0, PT, R26, 0x10, !P0 ;  /* 0x000000101a00780c */ /* 0x000fe20004701270 */
[----:B-1----:R-:W-:Y:S01]  /*04d0*/  IMAD.MOV.U32 R22, RZ, RZ, RZ ;  /* 0x000000ffff167224 */ /* 0x002fe200078e00ff */
[----:B------:R-:W1:Y:S04]  /*04e0*/  @!P2 LDS R10, [R20+UR4] ;  /* 0x00000004140aa984 */ /* 0x000e680008000800 */
[----:B-1----:R-:W1:Y:S02]  /*04f0*/  SHFL.BFLY PT, R5, R10, 0x8, 0x1f ;  /* 0x0d001f000a057f89 */ /* 0x002e6400000e0000 */
[----:B-1----:R-:W-:Y:S02]  /*0500*/  FADD R5, R10, R5 ;  /* 0x000000050a057221 */ /* 0x002fe40000000000 */
[----:B------:R-:W1:Y:S03]  /*0510*/  LDC.64 R10, c[0x0][0x210] ;  /* 0x00008400ff0a7b82 */ /* 0x000e660000000a00 */
[----:B------:R-:W2:Y:S01]  /*0520*/  SHFL.BFLY PT, R4, R5, 0x4, 0x1f ;  /* 0x0c801f0005047f89 */ /* 0x000ea200000e0000 */
[----:B-1----:R-:W-:-:S04]  /*0530*/  IMAD.WIDE R10, R21, 0x4, R10 ;  /* 0x00000004150a7825 */ /* 0x002fc800078e020a */
[----:B--2---:R-:W-:-:S05]  /*0540*/  FADD R4, R5, R4 ;  /* 0x0000000405047221 */ /* 0x004fca0000000000 */
[----:B------:R-:W1:Y:S02]  /*0550*/  SHFL.BFLY PT, R7, R4, 0x2, 0x1f ;  /* 0x0c401f0004077f89 */ /* 0x000e6400000e0000 */
[----:B-1----:R-:W-:-:S05]  /*0560*/  FADD R7, R4, R7 ;  /* 0x0000000704077221 */ /* 0x002fca0000000000 */
[----:B------:R-:W1:Y:S02]  /*0570*/  SHFL.BFLY PT, R6, R7, 0x1, 0x1f ;  /* 0x0c201f0007067f89 */ /* 0x000e6400000e0000 */
[----:B-1----:R-:W-:-:S05]  /*0580*/  FADD R15, R7, R6 ;  /* 0x00000006070f7221 */ /* 0x002fca0000000000 */
[----:B------:R-:W-:Y:S01]  /*0590*/  @P0 STS [R20+UR4], R15 ;  /* 0x0000000f14000988 */ /* 0x000fe20008000804 */
[----:B------:R-:W-:Y:S01]  /*05a0*/  BAR.SYNC.DEFER_BLOCKING 0x0 ;  /* 0x0000000000007b1d */ /* 0x000fe20000010000 */
[----:B------:R-:W-:-:S04]  /*05b0*/  LOP3.LUT P0, RZ, R26, 0x1ff, RZ, 0xc0, !PT ;  /* 0x000001ff1aff7812 */ /* 0x000fc8000780c0ff */
[----:B------:R-:W-:Y:S01]  /*05c0*/  ISETP.LT.AND P0, PT, R21, 0x400, !P0 ;  /* 0x000004001500780c */ /* 0x000fe20004701270 */
[----:B------:R-:W1:Y:S01]  /*05d0*/  LDS R14, [UR4] ;  /* 0x00000004ff0e7984 */ /* 0x000e620008000800 */
[----:B------:R-:W-:Y:S02]  /*05e0*/  CS2R R4, SRZ ;  /* 0x0000000000047805 */ /* 0x000fe4000001ff00 */
[----:B------:R-:W-:Y:S01]  /*05f0*/  CS2R R6, SRZ ;  /* 0x0000000000067805 */ /* 0x000fe2000001ff00 */
[----:B------:R-:W-:Y:S01]  /*0600*/  ULDC.64 UR4, c[0x0][0x228] ;  /* 0x00008a0000047ab9 */ /* 0x000fe20000000a00 */
[----:B-1----:R-:W1:Y:S01]  /*0610*/  MUFU.SQRT R19, R14 ;  /* 0x0000000e00137308 */ /* 0x002e620000002000 */
[----:B------:R-:W-:Y:S06]  /*0620*/  BAR.SYNC.DEFER_BLOCKING 0x0 ;  /* 0x0000000000007b1d */ /* 0x000fec0000010000 */
[----:B-1----:R1:W-:Y:S04]  /*0630*/  @P0 STG.E desc[UR6][R10.64], R19 ;  /* 0x000000130a000986 */ /* 0x0023e8000c101906 */
[----:B------:R2:W3:Y:S04]  /*0640*/  @!P1 LDG.E.EL R22, desc[UR6][R12.64] ;  /* 0x000000060c169981 */ /* 0x0004e8000c2e1900 */
[----:B------:R-:W4:Y:S01]  /*0650*/  @!P1 LDG.E.EF.128 R4, desc[UR6][R2.64] ;  /* 0x0000000602049981 */ /* 0x000f22000c0e1d00 */
[----:B------:R-:W-:-:S02]  /*0660*/  FSETP.GT.AND P0, PT, R19, 8.50705917302346158658e+37, PT ;  /* 0x7e8000001300780b */ /* 0x000fc40003f04000 */
[----:B------:R-:W-:Y:S02]  /*0670*/  FSETP.GEU.AND P2, PT, R19, 1.175494350822287508e-38, PT ;  /* 0x008000001300780b */ /* 0x000fe40003f4e000 */
[C---:B------:R-:W-:Y:S01]  /*0680*/  SHF.L.U64.HI R18, R24.reuse, 0x2, R25 ;  /* 0x0000000218127819 */ /* 0x040fe20000010219 */
[----:B------:R-:W-:Y:S01]  /*0690*/  IMAD.SHL.U32 R24, R24, 0x4, RZ ;  /* 0x0000000418187824 */ /* 0x000fe200078e00ff */
[----:B--2---:R-:W-:-:S07]  /*06a0*/  CS2R R12, SRZ ;  /* 0x00000000000c7805 */ /* 0x004fce000001ff00 */
[----:B-1----:R-:W-:-:S04]  /*06b0*/  @P0 FMUL R19, R19, 0.25 ;  /* 0x3e80000013130820 */ /* 0x002fc80000400000 */
[----:B------:R-:W-:-:S06]  /*06c0*/  @!P2 FMUL R19, R19, 16777216 ;  /* 0x4b8000001313a820 */ /* 0x000fcc0000400000 */
[----:B------:R-:W1:Y:S01]  /*06d0*/  MUFU.RCP R19, R19 ;  /* 0x0000001300137308 */ /* 0x000e620000001000 */
[----:B---3--:R-:W-:Y:S01]  /*06e0*/  @P0 FMUL R22, R22, 0.25 ;  /* 0x3e80000016160820 */ /* 0x008fe20000400000 */
[----:B------:R-:W-:-:S03]  /*06f0*/  LEA R10, P0, R0, UR4, 0x2 ;  /* 0x00000004000a7c11 */ /* 0x000fc6000f8010ff */
[----:B------:R-:W-:Y:S01]  /*0700*/  @!P2 FMUL R22, R22, 16777216 ;  /* 0x4b8000001616a820 */ /* 0x000fe20000400000 */
[----:B------:R-:W-:Y:S02]  /*0710*/  LEA.HI.X R11, R0, UR5, R17, 0x2, P0 ;  /* 0x00000005000b7c11 */ /* 0x000fe400080f1411 */
[----:B----4-:R-:W-:Y:S01]  /*0720*/  SEL R15, R6, RZ, !P1 ;  /* 0x000000ff060f7207 */ /* 0x010fe20004800000 */
[----:B-1----:R-:W-:Y:S01]  /*0730*/  FMUL R0, R19, R22 ;  /* 0x0000001613007220 */ /* 0x002fe20000400000 */
[----:B------:R-:W-:Y:S02]  /*0740*/  SEL R3, R4, RZ, !P1 ;  /* 0x000000ff04037207 */ /* 0x000fe40004800000 */
[----:B------:R-:W-:Y:S01]  /*0750*/  SEL R5, R5, RZ, !P1 ;  /* 0x000000ff05057207 */ /* 0x000fe20004800000 */
[C---:B------:R-:W-:Y:S01]  /*0760*/  FMUL R6, R0.reuse, R15 ;  /* 0x0000000f00067220 */ /* 0x040fe20000400000 */
[----:B------:R-:W-:Y:S01]  /*0770*/  SEL R7, R7, RZ, !P1 ;  /* 0x000000ff07077207 */ /* 0x000fe20004800000 */
[C---:B------:R-:W-:Y:S01]  /*0780*/  FMUL R4, R0.reuse, R3 ;  /* 0x0000000300047220 */ /* 0x040fe20000400000 */
[----:B------:R-:W-:Y:S01]  /*0790*/  IADD3 R2, P0, R24, UR8, RZ ;  /* 0x0000000818027c10 */ /* 0x000fe2000ff1e0ff */
[C---:B------:R-:W-:Y:S01]  /*07a0*/  FMUL R5, R0.reuse, R5 ;  /* 0x0000000500057220 */ /* 0x040fe20000400000 */
[----:B------:R-:W-:Y:S01]  /*07b0*/  CS2R R14, SRZ ;  /* 0x00000000000e7805 */ /* 0x000fe2000001ff00 */
[----:B------:R-:W-:Y:S01]  /*07c0*/  FMUL R7, R0, R7 ;  /* 0x0000000700077220 */ /* 0x000fe20000400000 */
[----:B------:R-:W-:-:S04]  /*07d0*/  IADD3.X R3, R18, UR9, RZ, P0, !PT ;  /* 0x0000000912037c10 */ /* 0x000fc800087fe4ff */
[----:B------:R1:W-:Y:S04]  /*07e0*/  @!P1 STG.E.128 desc[UR6][R10.64], R4 ;  /* 0x000000040a009986 */ /* 0x0003e8000c101d06 */
[----:B------:R-:W2:Y:S01]  /*07f0*/  @!P1 LDG.E.EF.128 R12, desc[UR6][R2.64] ;  /* 0x00000006020c9981 */ /* 0x000ea2000c0e1d00 */
[----:B------:R-:W-:Y:S01]  /*0800*/  IMAD.SHL.U32 R20, R8, 0x4, RZ ;  /* 0x0000000408147824 */ /* 0x000fe200078e00ff */
[----:B------:R-:W-:Y:S02]  /*0810*/  ISETP.LT.U32.AND P0, PT, R16, 0x1400, !P1 ;  /* 0x000014001000780c */ /* 0x000fe40004f01070 */
[----:B------:R-:W-:Y:S02]  /*0820*/  SHF.L.U64.HI R19, R8, 0x2, R9 ;  /* 0x0000000208137819 */ /* 0x000fe40000010209 */
[----:B------:R-:W-:-:S02]  /*0830*/  IADD3 R24, P2, R24, UR4, RZ ;  /* 0x0000000418187c10 */ /* 0x000fc4000ff5e0ff */
[----:B------:R-:W-:Y:S02]  /*0840*/  IADD3 R16, P3, R20, UR8, RZ ;  /* 0x0000000814107c10 */ /* 0x000fe4000ff7e0ff */
[----:B------:R-:W-:Y:S02]  /*0850*/  IADD3.X R25, R18, UR5, RZ, P2, !PT ;  /* 0x0000000512197c10 */ /* 0x000fe400097fe4ff */
[----:B------:R-:W-:Y:S02]  /*0860*/  IADD3.X R17, R19, UR9, RZ, P3, !PT ;  /* 0x0000000913117c10 */ /* 0x000fe40009ffe4ff */
[----:B-1----:R-:W-:Y:S02]  /*0870*/  CS2R R4, SRZ ;  /* 0x0000000000047805 */ /* 0x002fe4000001ff00 */
[----:B------:R-:W-:Y:S02]  /*0880*/  CS2R R6, SRZ ;  /* 0x0000000000067805 */ /* 0x000fe4000001ff00 */
[----:B--2---:R-:W-:-:S02]  /*0890*/  SEL R9, R12, RZ, !P1 ;  /* 0x000000ff0c097207 */ /* 0x004fc40004800000 */
[----:B------:R-:W-:Y:S02]  /*08a0*/  SEL R13, R13, RZ, !P1 ;  /* 0x000000ff0d0d7207 */ /* 0x000fe40004800000 */
[----:B------:R-:W-:Y:S01]  /*08b0*/  SEL R21, R14, RZ, !P1 ;  /* 0x000000ff0e157207 */ /* 0x000fe20004800000 */
[C---:B------:R-:W-:Y:S01]  /*08c0*/  FMUL R8, R0.reuse, R9 ;  /* 0x0000000900087220 */ /* 0x040fe20000400000 */
[----:B------:R-:W-:Y:S01]  /*08d0*/  SEL R15, R15, RZ, !P1 ;  /* 0x000000ff0f0f7207 */ /* 0x000fe20004800000 */
[C---:B------:R-:W-:Y:S02]  /*08e0*/  FMUL R9, R0.reuse, R13 ;  /* 0x0000000d00097220 */ /* 0x040fe40000400000 */
[C---:B------:R-:W-:Y:S02]  /*08f0*/  FMUL R10, R0.reuse, R21 ;  /* 0x00000015000a7220 */ /* 0x040fe40000400000 */
[----:B------:R-:W-:-:S05]  /*0900*/  FMUL R11, R0, R15 ;  /* 0x0000000f000b7220 */ /* 0x000fca0000400000 */
[----:B------:R1:W-:Y:S04]  /*0910*/  @!P1 STG.E.128 desc[UR6][R24.64], R8 ;  /* 0x0000000818009986 */ /* 0x0003e8000c101d06 */
[----:B------:R-:W2:Y:S01]  /*0920*/  @P0 LDG.E.EF.128 R4, desc[UR6][R16.64] ;  /* 0x0000000610040981 */ /* 0x000ea2000c0e1d00 */
[----:B------:R-:W-:-:S04]  /*0930*/  IADD3 R2, P1, R20, UR4, RZ ;  /* 0x0000000414027c10 */ /* 0x000fc8000ff3e0ff */
[----:B------:R-:W-:Y:S02]  /*0940*/  IADD3.X R3, R19, UR5, RZ, P1, !PT ;  /* 0x0000000513037c10 */ /* 0x000fe40008ffe4ff */
[----:B--2---:R-:W-:Y:S02]  /*0950*/  SEL R13, R4, RZ, P0 ;  /* 0x000000ff040d7207 */ /* 0x004fe40000000000 */
[----:B------:R-:W-:Y:S02]  /*0960*/  SEL R5, R5, RZ, P0 ;  /* 0x000000ff05057207 */ /* 0x000fe40000000000 */
[----:B------:R-:W-:Y:S01]  /*0970*/  SEL R15, R6, RZ, P0 ;  /* 0x000000ff060f7207 */ /* 0x000fe20000000000 */
[C---:B------:R-:W-:Y:S01]  /*0980*/  FMUL R4, R0.reuse, R13 ;  /* 0x0000000d00047220 */ /* 0x040fe20000400000 */
[----:B------:R-:W-:Y:S01]  /*0990*/  SEL R7, R7, RZ, P0 ;  /* 0x000000ff07077207 */ /* 0x000fe20000000000 */
[C---:B------:R-:W-:Y:S02]  /*09a0*/  FMUL R5, R0.reuse, R5 ;  /* 0x0000000500057220 */ /* 0x040fe40000400000 */
[----:B------:R-:W-:-:S02]  /*09b0*/  FMUL R6, R0, R15 ;  /* 0x0000000f00067220 */ /* 0x000fc40000400000 */
[----:B------:R-:W-:Y:S01]  /*09c0*/  FMUL R7, R0, R7 ;  /* 0x0000000700077220 */ /* 0x000fe20000400000 */
[----:B-1----:R-:W-:Y:S06]  /*09d0*/  @!P0 EXIT ;  /* 0x000000000000894d */ /* 0x002fec0003800000 */
[----:B------:R-:W-:Y:S01]  /*09e0*/  STG.E.128 desc[UR6][R2.64], R4 ;  /* 0x0000000402007986 */ /* 0x000fe2000c101d06 */
[----:B------:R-:W-:Y:S05]  /*09f0*/  EXIT ;  /* 0x000000000000794d */ /* 0x000fea0003800000 */
.L_x_2:
[----:B------:R-:W-:-:S00]  /*0a00*/  BRA `(.L_x_2) ;  /* 0xfffffffc00fc7947 */ /* 0x000fc0000383ffff */
[----:B------:R-:W-:-:S00]  /*0a10*/  NOP ;  /* 0x0000000000007918 */ /* 0x000fc00000000000 */
        /* <DEDUP_REMOVED lines=14> */
.L_x_3:


//--------------------- .nv.global.init           --------------------------
	.section	.nv.global.init,"aw",@progbits
.nv.global.init:
	.type		_$_str,@object
	.size		_$_str,(_$_str_$_2 - _$_str)
_$_str:
        /*0000*/ 	.byte	0x5f, 0x5f, 0x43, 0x55, 0x44, 0x41, 0x5f, 0x46, 0x54, 0x5a, 0x00
	.type		_$_str_$_2,@object
	.size		_$_str_$_2,(.L_1 - _$_str_$_2)
_$_str_$_2:
        /*000b*/ 	.byte	0x5f, 0x5f, 0x43, 0x55, 0x44, 0x41, 0x5f, 0x50, 0x52, 0x45, 0x43, 0x5f, 0x53, 0x51, 0x52, 0x54
        /*001b*/ 	.byte	0x00
.L_1:


//--------------------- .nv.shared.triton_red_fused__weight_norm_interface_10 --------------------------
	.section	.nv.shared.triton_red_fused__weight_norm_interface_10,"aw",@nobits
	.sectionflags	@""
	.align	16
	.zero		1024


//--------------------- .nv.constant0.triton_red_fused__weight_norm_interface_10 --------------------------
	.section	.nv.constant0.triton_red_fused__weight_norm_interface_10,"a",@progbits
	.sectionflags	@""
	.align	4
.nv.constant0.triton_red_fused__weight_norm_interface_10:
	.zero		568
